//
// Generated by NVIDIA NVVM Compiler
//
// Compiler Build ID: CL-36424714
// Cuda compilation tools, release 13.0, V13.0.88
// Based on NVVM 20.0.0
//

.version 9.0
.target sm_100
.address_size 64

	// .globl	_Z7add_gpuiPfS_

.visible .entry _Z7add_gpuiPfS_(
	.param .u32 _Z7add_gpuiPfS__param_0,
	.param .u64 .ptr .align 1 _Z7add_gpuiPfS__param_1,
	.param .u64 .ptr .align 1 _Z7add_gpuiPfS__param_2
)
{
	.reg .pred 	%p<2>;
	.reg .b32 	%r<6>;
	.reg .b32 	%f<4>;
	.reg .b64 	%rd<8>;

	ld.param.u32 	%r2, [_Z7add_gpuiPfS__param_0];
	ld.param.u64 	%rd1, [_Z7add_gpuiPfS__param_1];
	ld.param.u64 	%rd2, [_Z7add_gpuiPfS__param_2];
	mov.u32 	%r3, %ctaid.x;
	mov.u32 	%r4, %ntid.x;
	mov.u32 	%r5, %tid.x;
	mad.lo.s32 	%r1, %r3, %r4, %r5;
	setp.ge.s32 	%p1, %r1, %r2;
	@%p1 bra 	$L__BB0_2;
	cvta.to.global.u64 	%rd3, %rd1;
	cvta.to.global.u64 	%rd4, %rd2;
	mul.wide.s32 	%rd5, %r1, 4;
	add.s64 	%rd6, %rd3, %rd5;
	ld.global.f32 	%f1, [%rd6];
	add.s64 	%rd7, %rd4, %rd5;
	ld.global.f32 	%f2, [%rd7];
	add.f32 	%f3, %f1, %f2;
	st.global.f32 	[%rd7], %f3;
$L__BB0_2:
	ret;

}


// ===== COMPILED SASS (sm_100) =====

	.target	sm_100

	.elftype	@"ET_EXEC"


//--------------------- .note.nv.tkinfo           --------------------------
	.section	.note.nv.tkinfo,"",@"SHT_NOTE"
	.sectionflags	@"SHF_NOTE_NV_TKINFO"
	.tkinfo
        /*0018*/ 	.word	0x00000002
        /*0030*/ 	.string	""
        /*0030*/ 	.string	"ptxas"
        /*0030*/ 	.string	"Cuda compilation tools, release 13.0, V13.0.88"
        /*0030*/ 	.string	"Build cuda_13.0.r13.0/compiler.36424714_0"
        /*0030*/ 	.string	"-arch sm_100 -m 64 "



//--------------------- .note.nv.cuinfo           --------------------------
	.section	.note.nv.cuinfo,"",@"SHT_NOTE"
	.sectionflags	@"SHF_NOTE_NV_CUINFO"
        /*0018*/ 	.short	0x0002
        /*001a*/ 	.short	0x0064
        /*001c*/ 	.short	0x0082
	.zero		2


//--------------------- .nv.info                  --------------------------
	.section	.nv.info,"",@"SHT_CUDA_INFO"
	.align	4


	//----- nvinfo : EIATTR_REGCOUNT
	.align		4
        /*0000*/ 	.byte	0x04, 0x2f
        /*0002*/ 	.short	(.L_1 - .L_0)
	.align		4
.L_0:
        /*0004*/ 	.word	index@(_Z7add_gpuiPfS_)
        /*0008*/ 	.word	0x0000000a


	//----- nvinfo : EIATTR_FRAME_SIZE
	.align		4
.L_1:
        /*000c*/ 	.byte	0x04, 0x11
        /*000e*/ 	.short	(.L_3 - .L_2)
	.align		4
.L_2:
        /*0010*/ 	.word	index@(_Z7add_gpuiPfS_)
        /*0014*/ 	.word	0x00000000


	//----- nvinfo : EIATTR_MIN_STACK_SIZE
	.align		4
.L_3:
        /*0018*/ 	.byte	0x04, 0x12
        /*001a*/ 	.short	(.L_5 - .L_4)
	.align		4
.L_4:
        /*001c*/ 	.word	index@(_Z7add_gpuiPfS_)
        /*0020*/ 	.word	0x00000000
.L_5:


//--------------------- .nv.compat                --------------------------
	.section	.nv.compat,"",@"SHT_CUDA_COMPAT_INFO"
	.align	4
        /*0000*/ 	.byte	0x02, 0x09, 0x00, 0x00, 0x02, 0x02, 0x01, 0x00, 0x02, 0x05, 0x05, 0x00, 0x03, 0x07, 0x01, 0x01
        /*0010*/ 	.byte	0x02, 0x03, 0x00, 0x00, 0x02, 0x06, 0x01, 0x00, 0x04, 0x0b, 0x08, 0x00, 0x09, 0x00, 0x00, 0x00
        /*0020*/ 	.byte	0x00, 0x00, 0x00, 0x00


//--------------------- .nv.info._Z7add_gpuiPfS_  --------------------------
	.section	.nv.info._Z7add_gpuiPfS_,"",@"SHT_CUDA_INFO"
	.sectionflags	@""
	.align	4


	//----- nvinfo : EIATTR_CUDA_API_VERSION
	.align		4
        /*0000*/ 	.byte	0x04, 0x37
        /*0002*/ 	.short	(.L_7 - .L_6)
.L_6:
        /*0004*/ 	.word	0x00000082


	//----- nvinfo : EIATTR_KPARAM_INFO
	.align		4
.L_7:
        /*0008*/ 	.byte	0x04, 0x17
        /*000a*/ 	.short	(.L_9 - .L_8)
.L_8:
        /*000c*/ 	.word	0x00000000
        /*0010*/ 	.short	0x0002
        /*0012*/ 	.short	0x0010
        /*0014*/ 	.byte	0x00, 0xf5, 0x21, 0x00


	//----- nvinfo : EIATTR_KPARAM_INFO
	.align		4
.L_9:
        /*0018*/ 	.byte	0x04, 0x17
        /*001a*/ 	.short	(.L_11 - .L_10)
.L_10:
        /*001c*/ 	.word	0x00000000
        /*0020*/ 	.short	0x0001
        /*0022*/ 	.short	0x0008
        /*0024*/ 	.byte	0x00, 0xf5, 0x21, 0x00


	//----- nvinfo : EIATTR_KPARAM_INFO
	.align		4
.L_11:
        /*0028*/ 	.byte	0x04, 0x17
        /*002a*/ 	.short	(.L_13 - .L_12)
.L_12:
        /*002c*/ 	.word	0x00000000
        /*0030*/ 	.short	0x0000
        /*0032*/ 	.short	0x0000
        /*0034*/ 	.byte	0x00, 0xf0, 0x11, 0x00


	//----- nvinfo : EIATTR_SPARSE_MMA_MASK
	.align		4
.L_13:
        /*0038*/ 	.byte	0x03, 0x50
        /*003a*/ 	.short	0x0000


	//----- nvinfo : EIATTR_MAXREG_COUNT
	.align		4
        /*003c*/ 	.byte	0x03, 0x1b
        /*003e*/ 	.short	0x00ff


	//----- nvinfo : EIATTR_MERCURY_ISA_VERSION
	.align		4
        /*0040*/ 	.byte	0x03, 0x5f
        /*0042*/ 	.short	0x0101


	//----- nvinfo : EIATTR_VRC_CTA_INIT_COUNT
	.align		4
        /*0044*/ 	.byte	0x02, 0x4a
	.zero		1
	.zero		1


	//----- nvinfo : EIATTR_EXIT_INSTR_OFFSETS
	.align		4
        /*0048*/ 	.byte	0x04, 0x1c
        /*004a*/ 	.short	(.L_15 - .L_14)


	//   ....[0]....
.L_14:
        /*004c*/ 	.word	0x00000070


	//   ....[1]....
        /*0050*/ 	.word	0x00000110


	//----- nvinfo : EIATTR_CBANK_PARAM_SIZE
	.align		4
.L_15:
        /*0054*/ 	.byte	0x03, 0x19
        /*0056*/ 	.short	0x0018


	//----- nvinfo : EIATTR_PARAM_CBANK
	.align		4
        /*0058*/ 	.byte	0x04, 0x0a
        /*005a*/ 	.short	(.L_17 - .L_16)
	.align		4
.L_16:
        /*005c*/ 	.word	index@(.nv.constant0._Z7add_gpuiPfS_)
        /*0060*/ 	.short	0x0380
        /*0062*/ 	.short	0x0018


	//----- nvinfo : EIATTR_SW_WAR
	.align		4
.L_17:
        /*0064*/ 	.byte	0x04, 0x36
        /*0066*/ 	.short	(.L_19 - .L_18)
.L_18:
        /*0068*/ 	.word	0x00000008
.L_19:


//--------------------- .nv.callgraph             --------------------------
	.section	.nv.callgraph,"",@"SHT_CUDA_CALLGRAPH"
	.align	4
	.sectionentsize	8
	.align		4
        /*0000*/ 	.word	0x00000000
	.align		4
        /*0004*/ 	.word	0xffffffff
	.align		4
        /*0008*/ 	.word	0x00000000
	.align		4
        /*000c*/ 	.word	0xfffffffe
	.align		4
        /*0010*/ 	.word	0x00000000
	.align		4
        /*0014*/ 	.word	0xfffffffd
	.align		4
        /*0018*/ 	.word	0x00000000
	.align		4
        /*001c*/ 	.word	0xfffffffc


//--------------------- .text._Z7add_gpuiPfS_     --------------------------
	.section	.text._Z7add_gpuiPfS_,"ax",@progbits
	.align	128
        .global         _Z7add_gpuiPfS_
        .type           _Z7add_gpuiPfS_,@function
        .size           _Z7add_gpuiPfS_,(.L_x_1 - _Z7add_gpuiPfS_)
        .other          _Z7add_gpuiPfS_,@"STO_CUDA_ENTRY STV_DEFAULT"
_Z7add_gpuiPfS_:
.text._Z7add_gpuiPfS_:
[----:B------:R-:W-:Y:S01]  /*0000*/  LDC R1, c[0x0][0x37c] ;  /* 0x0000df00ff017b82 */ /* 0x000fe20000000800 */
[----:B------:R-:W0:Y:S07]  /*0010*/  S2R R0, SR_TID.X ;  /* 0x0000000000007919 */ /* 0x000e2e0000002100 */
[----:B------:R-:W0:Y:S01]  /*0020*/  S2UR UR4, SR_CTAID.X ;  /* 0x00000000000479c3 */ /* 0x000e220000002500 */
[----:B------:R-:W1:Y:S07]  /*0030*/  LDCU UR5, c[0x0][0x380] ;  /* 0x00007000ff0577ac */ /* 0x000e6e0008000800 */
[----:B------:R-:W0:Y:S02]  /*0040*/  LDC R7, c[0x0][0x360] ;  /* 0x0000d800ff077b82 */ /* 0x000e240000000800 */
[----:B0-----:R-:W-:-:S05]  /*0050*/  IMAD R7, R7, UR4, R0 ;  /* 0x0000000407077c24 */ /* 0x001fca000f8e0200 */
[----:B-1----:R-:W-:-:S13]  /*0060*/  ISETP.GE.AND P0, PT, R7, UR5, PT ;  /* 0x0000000507007c0c */ /* 0x002fda000bf06270 */
[----:B------:R-:W-:Y:S05]  /*0070*/  @P0 EXIT ;  /* 0x000000000000094d */ /* 0x000fea0003800000 */
[----:B------:R-:W0:Y:S01]  /*0080*/  LDC.64 R2, c[0x0][0x388] ;  /* 0x0000e200ff027b82 */ /* 0x000e220000000a00 */
[----:B------:R-:W1:Y:S07]  /*0090*/  LDCU.64 UR4, c[0x0][0x358] ;  /* 0x00006b00ff0477ac */ /* 0x000e6e0008000a00 */
[----:B------:R-:W2:Y:S01]  /*00a0*/  LDC.64 R4, c[0x0][0x390] ;  /* 0x0000e400ff047b82 */ /* 0x000ea20000000a00 */
[----:B0-----:R-:W-:-:S06]  /*00b0*/  IMAD.WIDE R2, R7, 0x4, R2 ;  /* 0x0000000407027825 */ /* 0x001fcc00078e0202 */
[----:B-1----:R-:W3:Y:S01]  /*00c0*/  LDG.E R2, desc[UR4][R2.64] ;  /* 0x0000000402027981 */ /* 0x002ee2000c1e1900 */
[----:B--2---:R-:W-:-:S05]  /*00d0*/  IMAD.WIDE R4, R7, 0x4, R4 ;  /* 0x0000000407047825 */ /* 0x004fca00078e0204 */
[----:B------:R-:W3:Y:S02]  /*00e0*/  LDG.E R7, desc[UR4][R4.64] ;  /* 0x0000000404077981 */ /* 0x000ee4000c1e1900 */
[----:B---3--:R-:W-:-:S05]  /*00f0*/  FADD R7, R2, R7 ;  /* 0x0000000702077221 */ /* 0x008fca0000000000 */
[----:B------:R-:W-:Y:S01]  /*0100*/  STG.E desc[UR4][R4.64], R7 ;  /* 0x0000000704007986 */ /* 0x000fe2000c101904 */
[----:B------:R-:W-:Y:S05]  /*0110*/  EXIT ;  /* 0x000000000000794d */ /* 0x000fea0003800000 */
.L_x_0:
[----:B------:R-:W-:-:S00]  /*0120*/  BRA `(.L_x_0) ;  /* 0xfffffffc00fc7947 */ /* 0x000fc0000383ffff */
[----:B------:R-:W-:-:S00]  /*0130*/  NOP ;  /* 0x0000000000007918 */ /* 0x000fc00000000000 */
        /* <DEDUP_REMOVED lines=12> */
.L_x_1:


//--------------------- .nv.shared.reserved.0     --------------------------
	.section	.nv.shared.reserved.0,"aw",@nobits
	.weak		__nv_reservedSMEM_offset_0_alias
	.size		__nv_reservedSMEM_offset_0_alias, 0, 64
	.other		__nv_reservedSMEM_offset_0_alias,@"STO_CUDA_RESERVED_SHARED STV_DEFAULT"
__nv_reservedSMEM_offset_0_alias:
	.zero		0
	.zero		64


//--------------------- .nv.constant0._Z7add_gpuiPfS_ --------------------------
	.section	.nv.constant0._Z7add_gpuiPfS_,"a",@progbits
	.sectionflags	@""
	.align	4
.nv.constant0._Z7add_gpuiPfS_:
	.zero		920


//--------------------- SYMBOLS --------------------------

	.type		.nv.reservedSmem.offset0,@object
	.size		.nv.reservedSmem.offset0,0x4
